//
// Generated by NVIDIA NVVM Compiler
//
// Compiler Build ID: CL-36424714
// Cuda compilation tools, release 13.0, V13.0.88
// Based on NVVM 20.0.0
//

.version 9.0
.target sm_100
.address_size 64

	// .globl	_Z20sum_reduction_kernelPfS_i
// _ZZ20sum_reduction_kernelPfS_iE6buffer has been demoted

.visible .entry _Z20sum_reduction_kernelPfS_i(
	.param .u64 .ptr .align 1 _Z20sum_reduction_kernelPfS_i_param_0,
	.param .u64 .ptr .align 1 _Z20sum_reduction_kernelPfS_i_param_1,
	.param .u32 _Z20sum_reduction_kernelPfS_i_param_2
)
{
	.reg .pred 	%p<51>;
	.reg .b32 	%r<80>;
	.reg .b32 	%f<166>;
	.reg .b64 	%rd<66>;
	// demoted variable
	.shared .align 4 .b8 _ZZ20sum_reduction_kernelPfS_iE6buffer[4096];
	ld.param.u64 	%rd5, [_Z20sum_reduction_kernelPfS_i_param_0];
	ld.param.u64 	%rd6, [_Z20sum_reduction_kernelPfS_i_param_1];
	ld.param.u32 	%r54, [_Z20sum_reduction_kernelPfS_i_param_2];
	cvta.to.global.u64 	%rd1, %rd6;
	setp.lt.s32 	%p1, %r54, 1;
	mov.f32 	%f129, 0f00000000;
	@%p1 bra 	$L__BB0_71;
	add.s32 	%r1, %r54, 1023;
	shr.u32 	%r2, %r1, 10;
	mov.u32 	%r3, %tid.x;
	and.b32  	%r4, %r2, 15;
	setp.lt.u32 	%p2, %r54, 15361;
	mov.b32 	%r76, 0;
	mov.f32 	%f129, 0f00000000;
	@%p2 bra 	$L__BB0_36;
	and.b32  	%r76, %r2, 2097136;
	and.b32  	%r57, %r2, 2097136;
	neg.s32 	%r74, %r57;
	or.b32  	%r73, %r3, 8192;
	mov.f32 	%f129, 0f00000000;
$L__BB0_3:
	.pragma "nounroll";
	add.s32 	%r10, %r73, -8192;
	setp.ge.u32 	%p3, %r10, %r54;
	@%p3 bra 	$L__BB0_5;
	mul.wide.u32 	%rd7, %r10, 4;
	add.s64 	%rd8, %rd1, %rd7;
	ld.global.f32 	%f73, [%rd8];
	add.f32 	%f129, %f129, %f73;
$L__BB0_5:
	add.s32 	%r11, %r73, -7168;
	setp.ge.u32 	%p4, %r11, %r54;
	@%p4 bra 	$L__BB0_7;
	mul.wide.u32 	%rd9, %r11, 4;
	add.s64 	%rd10, %rd1, %rd9;
	ld.global.f32 	%f74, [%rd10];
	add.f32 	%f129, %f129, %f74;
$L__BB0_7:
	add.s32 	%r12, %r73, -6144;
	setp.ge.u32 	%p5, %r12, %r54;
	@%p5 bra 	$L__BB0_9;
	mul.wide.u32 	%rd11, %r12, 4;
	add.s64 	%rd12, %rd1, %rd11;
	ld.global.f32 	%f75, [%rd12];
	add.f32 	%f129, %f129, %f75;
$L__BB0_9:
	add.s32 	%r13, %r73, -5120;
	setp.ge.u32 	%p6, %r13, %r54;
	@%p6 bra 	$L__BB0_11;
	mul.wide.u32 	%rd13, %r13, 4;
	add.s64 	%rd14, %rd1, %rd13;
	ld.global.f32 	%f76, [%rd14];
	add.f32 	%f129, %f129, %f76;
$L__BB0_11:
	add.s32 	%r14, %r73, -4096;
	setp.ge.u32 	%p7, %r14, %r54;
	@%p7 bra 	$L__BB0_13;
	mul.wide.u32 	%rd15, %r14, 4;
	add.s64 	%rd16, %rd1, %rd15;
	ld.global.f32 	%f77, [%rd16];
	add.f32 	%f129, %f129, %f77;
$L__BB0_13:
	add.s32 	%r15, %r73, -3072;
	setp.ge.u32 	%p8, %r15, %r54;
	@%p8 bra 	$L__BB0_15;
	mul.wide.u32 	%rd17, %r15, 4;
	add.s64 	%rd18, %rd1, %rd17;
	ld.global.f32 	%f78, [%rd18];
	add.f32 	%f129, %f129, %f78;
$L__BB0_15:
	add.s32 	%r16, %r73, -2048;
	setp.ge.u32 	%p9, %r16, %r54;
	@%p9 bra 	$L__BB0_17;
	mul.wide.u32 	%rd19, %r16, 4;
	add.s64 	%rd20, %rd1, %rd19;
	ld.global.f32 	%f79, [%rd20];
	add.f32 	%f129, %f129, %f79;
$L__BB0_17:
	add.s32 	%r17, %r73, -1024;
	setp.ge.u32 	%p10, %r17, %r54;
	@%p10 bra 	$L__BB0_19;
	mul.wide.u32 	%rd21, %r17, 4;
	add.s64 	%rd22, %rd1, %rd21;
	ld.global.f32 	%f80, [%rd22];
	add.f32 	%f129, %f129, %f80;
$L__BB0_19:
	add.s32 	%r18, %r73, 7168;
	setp.ge.u32 	%p11, %r73, %r54;
	@%p11 bra 	$L__BB0_21;
	mul.wide.u32 	%rd23, %r73, 4;
	add.s64 	%rd24, %rd1, %rd23;
	ld.global.f32 	%f81, [%rd24];
	add.f32 	%f129, %f129, %f81;
$L__BB0_21:
	add.s32 	%r19, %r73, 1024;
	setp.ge.u32 	%p12, %r19, %r54;
	@%p12 bra 	$L__BB0_23;
	mul.wide.u32 	%rd25, %r19, 4;
	add.s64 	%rd26, %rd1, %rd25;
	ld.global.f32 	%f82, [%rd26];
	add.f32 	%f129, %f129, %f82;
$L__BB0_23:
	add.s32 	%r20, %r73, 2048;
	setp.ge.u32 	%p13, %r20, %r54;
	@%p13 bra 	$L__BB0_25;
	mul.wide.u32 	%rd27, %r20, 4;
	add.s64 	%rd28, %rd1, %rd27;
	ld.global.f32 	%f83, [%rd28];
	add.f32 	%f129, %f129, %f83;
$L__BB0_25:
	add.s32 	%r21, %r73, 3072;
	setp.ge.u32 	%p14, %r21, %r54;
	@%p14 bra 	$L__BB0_27;
	mul.wide.u32 	%rd29, %r21, 4;
	add.s64 	%rd30, %rd1, %rd29;
	ld.global.f32 	%f84, [%rd30];
	add.f32 	%f129, %f129, %f84;
$L__BB0_27:
	add.s32 	%r22, %r73, 4096;
	setp.ge.u32 	%p15, %r22, %r54;
	@%p15 bra 	$L__BB0_29;
	mul.wide.u32 	%rd31, %r22, 4;
	add.s64 	%rd32, %rd1, %rd31;
	ld.global.f32 	%f85, [%rd32];
	add.f32 	%f129, %f129, %f85;
$L__BB0_29:
	add.s32 	%r23, %r73, 5120;
	setp.ge.u32 	%p16, %r23, %r54;
	@%p16 bra 	$L__BB0_31;
	mul.wide.u32 	%rd33, %r23, 4;
	add.s64 	%rd34, %rd1, %rd33;
	ld.global.f32 	%f86, [%rd34];
	add.f32 	%f129, %f129, %f86;
$L__BB0_31:
	add.s32 	%r24, %r73, 6144;
	setp.ge.u32 	%p17, %r24, %r54;
	@%p17 bra 	$L__BB0_33;
	mul.wide.u32 	%rd35, %r24, 4;
	add.s64 	%rd36, %rd1, %rd35;
	ld.global.f32 	%f87, [%rd36];
	add.f32 	%f129, %f129, %f87;
$L__BB0_33:
	setp.ge.u32 	%p18, %r18, %r54;
	@%p18 bra 	$L__BB0_35;
	mul.wide.u32 	%rd37, %r18, 4;
	add.s64 	%rd38, %rd1, %rd37;
	ld.global.f32 	%f88, [%rd38];
	add.f32 	%f129, %f129, %f88;
$L__BB0_35:
	add.s32 	%r74, %r74, 16;
	add.s32 	%r73, %r73, 16384;
	setp.ne.s32 	%p19, %r74, 0;
	@%p19 bra 	$L__BB0_3;
$L__BB0_36:
	setp.eq.s32 	%p20, %r4, 0;
	@%p20 bra 	$L__BB0_71;
	and.b32  	%r28, %r2, 7;
	setp.lt.u32 	%p21, %r4, 8;
	@%p21 bra 	$L__BB0_55;
	shl.b32 	%r58, %r76, 10;
	or.b32  	%r29, %r58, %r3;
	setp.ge.u32 	%p22, %r29, %r54;
	@%p22 bra 	$L__BB0_40;
	mul.wide.u32 	%rd39, %r29, 4;
	add.s64 	%rd40, %rd1, %rd39;
	ld.global.f32 	%f90, [%rd40];
	add.f32 	%f129, %f129, %f90;
$L__BB0_40:
	add.s32 	%r30, %r29, 1024;
	setp.ge.u32 	%p23, %r30, %r54;
	@%p23 bra 	$L__BB0_42;
	mul.wide.u32 	%rd41, %r30, 4;
	add.s64 	%rd42, %rd1, %rd41;
	ld.global.f32 	%f91, [%rd42];
	add.f32 	%f129, %f129, %f91;
$L__BB0_42:
	add.s32 	%r31, %r29, 2048;
	setp.ge.u32 	%p24, %r31, %r54;
	@%p24 bra 	$L__BB0_44;
	mul.wide.u32 	%rd43, %r31, 4;
	add.s64 	%rd44, %rd1, %rd43;
	ld.global.f32 	%f92, [%rd44];
	add.f32 	%f129, %f129, %f92;
$L__BB0_44:
	add.s32 	%r32, %r29, 3072;
	setp.ge.u32 	%p25, %r32, %r54;
	@%p25 bra 	$L__BB0_46;
	mul.wide.u32 	%rd45, %r32, 4;
	add.s64 	%rd46, %rd1, %rd45;
	ld.global.f32 	%f93, [%rd46];
	add.f32 	%f129, %f129, %f93;
$L__BB0_46:
	add.s32 	%r33, %r29, 4096;
	setp.ge.u32 	%p26, %r33, %r54;
	@%p26 bra 	$L__BB0_48;
	mul.wide.u32 	%rd47, %r33, 4;
	add.s64 	%rd48, %rd1, %rd47;
	ld.global.f32 	%f94, [%rd48];
	add.f32 	%f129, %f129, %f94;
$L__BB0_48:
	add.s32 	%r34, %r29, 5120;
	setp.ge.u32 	%p27, %r34, %r54;
	@%p27 bra 	$L__BB0_50;
	mul.wide.u32 	%rd49, %r34, 4;
	add.s64 	%rd50, %rd1, %rd49;
	ld.global.f32 	%f95, [%rd50];
	add.f32 	%f129, %f129, %f95;
$L__BB0_50:
	add.s32 	%r35, %r29, 6144;
	setp.ge.u32 	%p28, %r35, %r54;
	@%p28 bra 	$L__BB0_52;
	mul.wide.u32 	%rd51, %r35, 4;
	add.s64 	%rd52, %rd1, %rd51;
	ld.global.f32 	%f96, [%rd52];
	add.f32 	%f129, %f129, %f96;
$L__BB0_52:
	add.s32 	%r36, %r29, 7168;
	setp.ge.u32 	%p29, %r36, %r54;
	@%p29 bra 	$L__BB0_54;
	mul.wide.u32 	%rd53, %r36, 4;
	add.s64 	%rd54, %rd1, %rd53;
	ld.global.f32 	%f97, [%rd54];
	add.f32 	%f129, %f129, %f97;
$L__BB0_54:
	add.s32 	%r76, %r76, 8;
$L__BB0_55:
	setp.eq.s32 	%p30, %r28, 0;
	@%p30 bra 	$L__BB0_71;
	and.b32  	%r39, %r2, 3;
	setp.lt.u32 	%p31, %r28, 4;
	@%p31 bra 	$L__BB0_66;
	shl.b32 	%r59, %r76, 10;
	or.b32  	%r40, %r59, %r3;
	setp.ge.u32 	%p32, %r40, %r54;
	@%p32 bra 	$L__BB0_59;
	mul.wide.u32 	%rd55, %r40, 4;
	add.s64 	%rd56, %rd1, %rd55;
	ld.global.f32 	%f99, [%rd56];
	add.f32 	%f129, %f129, %f99;
$L__BB0_59:
	add.s32 	%r41, %r40, 1024;
	setp.ge.u32 	%p33, %r41, %r54;
	@%p33 bra 	$L__BB0_61;
	mul.wide.u32 	%rd57, %r41, 4;
	add.s64 	%rd58, %rd1, %rd57;
	ld.global.f32 	%f100, [%rd58];
	add.f32 	%f129, %f129, %f100;
$L__BB0_61:
	add.s32 	%r42, %r40, 2048;
	setp.ge.u32 	%p34, %r42, %r54;
	@%p34 bra 	$L__BB0_63;
	mul.wide.u32 	%rd59, %r42, 4;
	add.s64 	%rd60, %rd1, %rd59;
	ld.global.f32 	%f101, [%rd60];
	add.f32 	%f129, %f129, %f101;
$L__BB0_63:
	add.s32 	%r43, %r40, 3072;
	setp.ge.u32 	%p35, %r43, %r54;
	@%p35 bra 	$L__BB0_65;
	mul.wide.u32 	%rd61, %r43, 4;
	add.s64 	%rd62, %rd1, %rd61;
	ld.global.f32 	%f102, [%rd62];
	add.f32 	%f129, %f129, %f102;
$L__BB0_65:
	add.s32 	%r76, %r76, 4;
$L__BB0_66:
	setp.eq.s32 	%p36, %r39, 0;
	@%p36 bra 	$L__BB0_71;
	shl.b32 	%r60, %r76, 10;
	or.b32  	%r79, %r3, %r60;
	mul.wide.u32 	%rd63, %r79, 4;
	add.s64 	%rd65, %rd1, %rd63;
	neg.s32 	%r78, %r39;
$L__BB0_68:
	.pragma "nounroll";
	setp.ge.u32 	%p37, %r79, %r54;
	@%p37 bra 	$L__BB0_70;
	ld.global.f32 	%f103, [%rd65];
	add.f32 	%f129, %f129, %f103;
$L__BB0_70:
	add.s64 	%rd65, %rd65, 4096;
	add.s32 	%r79, %r79, 1024;
	add.s32 	%r78, %r78, 1;
	setp.ne.s32 	%p38, %r78, 0;
	@%p38 bra 	$L__BB0_68;
$L__BB0_71:
	bar.sync 	0;
	mov.u32 	%r52, %tid.x;
	shl.b32 	%r61, %r52, 2;
	mov.u32 	%r62, _ZZ20sum_reduction_kernelPfS_iE6buffer;
	add.s32 	%r53, %r62, %r61;
	st.shared.f32 	[%r53], %f129;
	setp.gt.u32 	%p39, %r52, 511;
	@%p39 bra 	$L__BB0_73;
	ld.shared.f32 	%f104, [%r53+2048];
	add.f32 	%f105, %f104, %f129;
	st.shared.f32 	[%r53], %f105;
$L__BB0_73:
	bar.sync 	0;
	setp.gt.u32 	%p40, %r52, 255;
	@%p40 bra 	$L__BB0_75;
	ld.shared.f32 	%f106, [%r53+1024];
	ld.shared.f32 	%f107, [%r53];
	add.f32 	%f108, %f106, %f107;
	st.shared.f32 	[%r53], %f108;
$L__BB0_75:
	bar.sync 	0;
	setp.gt.u32 	%p41, %r52, 127;
	@%p41 bra 	$L__BB0_77;
	ld.shared.f32 	%f109, [%r53+512];
	ld.shared.f32 	%f110, [%r53];
	add.f32 	%f111, %f109, %f110;
	st.shared.f32 	[%r53], %f111;
$L__BB0_77:
	bar.sync 	0;
	setp.gt.u32 	%p42, %r52, 63;
	@%p42 bra 	$L__BB0_79;
	ld.shared.f32 	%f112, [%r53+256];
	ld.shared.f32 	%f113, [%r53];
	add.f32 	%f114, %f112, %f113;
	st.shared.f32 	[%r53], %f114;
$L__BB0_79:
	bar.sync 	0;
	setp.gt.u32 	%p43, %r52, 31;
	@%p43 bra 	$L__BB0_81;
	ld.shared.f32 	%f115, [%r53+128];
	ld.shared.f32 	%f116, [%r53];
	add.f32 	%f117, %f115, %f116;
	st.shared.f32 	[%r53], %f117;
$L__BB0_81:
	setp.gt.u32 	%p44, %r52, 31;
	bar.sync 	0;
	@%p44 bra 	$L__BB0_84;
	ld.shared.f32 	%f118, [%r53];
	mov.b32 	%r63, %f118;
	shfl.sync.down.b32	%r64|%p45, %r63, 16, 31, -1;
	mov.b32 	%f119, %r64;
	add.f32 	%f120, %f118, %f119;
	mov.b32 	%r65, %f120;
	shfl.sync.down.b32	%r66|%p46, %r65, 8, 31, -1;
	mov.b32 	%f121, %r66;
	add.f32 	%f122, %f120, %f121;
	mov.b32 	%r67, %f122;
	shfl.sync.down.b32	%r68|%p47, %r67, 4, 31, -1;
	mov.b32 	%f123, %r68;
	add.f32 	%f124, %f122, %f123;
	mov.b32 	%r69, %f124;
	shfl.sync.down.b32	%r70|%p48, %r69, 2, 31, -1;
	mov.b32 	%f125, %r70;
	add.f32 	%f126, %f124, %f125;
	mov.b32 	%r71, %f126;
	shfl.sync.down.b32	%r72|%p49, %r71, 1, 31, -1;
	mov.b32 	%f127, %r72;
	add.f32 	%f68, %f126, %f127;
	setp.ne.s32 	%p50, %r52, 0;
	@%p50 bra 	$L__BB0_84;
	cvta.to.global.u64 	%rd64, %rd5;
	st.global.f32 	[%rd64], %f68;
$L__BB0_84:
	ret;

}


// ===== COMPILED SASS (sm_100) =====

	.target	sm_100

	.elftype	@"ET_EXEC"


//--------------------- .note.nv.tkinfo           --------------------------
	.section	.note.nv.tkinfo,"",@"SHT_NOTE"
	.sectionflags	@"SHF_NOTE_NV_TKINFO"
	.tkinfo
        /*0018*/ 	.word	0x00000002
        /*0030*/ 	.string	""
        /*0030*/ 	.string	"ptxas"
        /*0030*/ 	.string	"Cuda compilation tools, release 13.0, V13.0.88"
        /*0030*/ 	.string	"Build cuda_13.0.r13.0/compiler.36424714_0"
        /*0030*/ 	.string	"-arch sm_100 -m 64 "



//--------------------- .note.nv.cuinfo           --------------------------
	.section	.note.nv.cuinfo,"",@"SHT_NOTE"
	.sectionflags	@"SHF_NOTE_NV_CUINFO"
        /*0018*/ 	.short	0x0002
        /*001a*/ 	.short	0x0064
        /*001c*/ 	.short	0x0082
	.zero		2


//--------------------- .nv.info                  --------------------------
	.section	.nv.info,"",@"SHT_CUDA_INFO"
	.align	4


	//----- nvinfo : EIATTR_REGCOUNT
	.align		4
        /*0000*/ 	.byte	0x04, 0x2f
        /*0002*/ 	.short	(.L_1 - .L_0)
	.align		4
.L_0:
        /*0004*/ 	.word	index@(_Z20sum_reduction_kernelPfS_i)
        /*0008*/ 	.word	0x00000020


	//----- nvinfo : EIATTR_FRAME_SIZE
	.align		4
.L_1:
        /*000c*/ 	.byte	0x04, 0x11
        /*000e*/ 	.short	(.L_3 - .L_2)
	.align		4
.L_2:
        /*0010*/ 	.word	index@(_Z20sum_reduction_kernelPfS_i)
        /*0014*/ 	.word	0x00000000


	//----- nvinfo : EIATTR_MIN_STACK_SIZE
	.align		4
.L_3:
        /*0018*/ 	.byte	0x04, 0x12
        /*001a*/ 	.short	(.L_5 - .L_4)
	.align		4
.L_4:
        /*001c*/ 	.word	index@(_Z20sum_reduction_kernelPfS_i)
        /*0020*/ 	.word	0x00000000
.L_5:


//--------------------- .nv.compat                --------------------------
	.section	.nv.compat,"",@"SHT_CUDA_COMPAT_INFO"
	.align	4
        /*0000*/ 	.byte	0x02, 0x09, 0x00, 0x00, 0x02, 0x02, 0x01, 0x00, 0x02, 0x05, 0x05, 0x00, 0x03, 0x07, 0x01, 0x01
        /*0010*/ 	.byte	0x02, 0x03, 0x00, 0x00, 0x02, 0x06, 0x01, 0x00, 0x04, 0x0b, 0x08, 0x00, 0x09, 0x00, 0x00, 0x00
        /*0020*/ 	.byte	0x00, 0x00, 0x00, 0x00


//--------------------- .nv.info._Z20sum_reduction_kernelPfS_i --------------------------
	.section	.nv.info._Z20sum_reduction_kernelPfS_i,"",@"SHT_CUDA_INFO"
	.sectionflags	@""
	.align	4


	//----- nvinfo : EIATTR_CUDA_API_VERSION
	.align		4
        /*0000*/ 	.byte	0x04, 0x37
        /*0002*/ 	.short	(.L_7 - .L_6)
.L_6:
        /*0004*/ 	.word	0x00000082


	//----- nvinfo : EIATTR_KPARAM_INFO
	.align		4
.L_7:
        /*0008*/ 	.byte	0x04, 0x17
        /*000a*/ 	.short	(.L_9 - .L_8)
.L_8:
        /*000c*/ 	.word	0x00000000
        /*0010*/ 	.short	0x0002
        /*0012*/ 	.short	0x0010
        /*0014*/ 	.byte	0x00, 0xf0, 0x11, 0x00


	//----- nvinfo : EIATTR_KPARAM_INFO
	.align		4
.L_9:
        /*0018*/ 	.byte	0x04, 0x17
        /*001a*/ 	.short	(.L_11 - .L_10)
.L_10:
        /*001c*/ 	.word	0x00000000
        /*0020*/ 	.short	0x0001
        /*0022*/ 	.short	0x0008
        /*0024*/ 	.byte	0x00, 0xf5, 0x21, 0x00


	//----- nvinfo : EIATTR_KPARAM_INFO
	.align		4
.L_11:
        /*0028*/ 	.byte	0x04, 0x17
        /*002a*/ 	.short	(.L_13 - .L_12)
.L_12:
        /*002c*/ 	.word	0x00000000
        /*0030*/ 	.short	0x0000
        /*0032*/ 	.short	0x0000
        /*0034*/ 	.byte	0x00, 0xf5, 0x21, 0x00


	//----- nvinfo : EIATTR_SPARSE_MMA_MASK
	.align		4
.L_13:
        /*0038*/ 	.byte	0x03, 0x50
        /*003a*/ 	.short	0x0000


	//----- nvinfo : EIATTR_MAXREG_COUNT
	.align		4
        /*003c*/ 	.byte	0x03, 0x1b
        /*003e*/ 	.short	0x00ff


	//----- nvinfo : EIATTR_NUM_BARRIERS
	.align		4
        /*0040*/ 	.byte	0x02, 0x4c
        /*0042*/ 	.byte	0x01
	.zero		1


	//----- nvinfo : EIATTR_MERCURY_ISA_VERSION
	.align		4
        /*0044*/ 	.byte	0x03, 0x5f
        /*0046*/ 	.short	0x0101


	//----- nvinfo : EIATTR_COOP_GROUP_MASK_REGIDS
	.align		4
        /*0048*/ 	.byte	0x04, 0x29
        /*004a*/ 	.short	(.L_15 - .L_14)


	//   ....[0]....
.L_14:
        /*004c*/ 	.word	0xffffffff


	//   ....[1]....
        /*0050*/ 	.word	0xffffffff


	//   ....[2]....
        /*0054*/ 	.word	0xffffffff


	//   ....[3]....
        /*0058*/ 	.word	0xffffffff


	//   ....[4]....
        /*005c*/ 	.word	0xffffffff


	//----- nvinfo : EIATTR_COOP_GROUP_INSTR_OFFSETS
	.align		4
.L_15:
        /*0060*/ 	.byte	0x04, 0x28
        /*0062*/ 	.short	(.L_17 - .L_16)


	//   ....[0]....
.L_16:
        /*0064*/ 	.word	0x00001060


	//   ....[1]....
        /*0068*/ 	.word	0x00001080


	//   ....[2]....
        /*006c*/ 	.word	0x000010a0


	//   ....[3]....
        /*0070*/ 	.word	0x000010c0


	//   ....[4]....
        /*0074*/ 	.word	0x000010e0


	//----- nvinfo : EIATTR_VRC_CTA_INIT_COUNT
	.align		4
.L_17:
        /*0078*/ 	.byte	0x02, 0x4a
	.zero		1
	.zero		1


	//----- nvinfo : EIATTR_EXIT_INSTR_OFFSETS
	.align		4
        /*007c*/ 	.byte	0x04, 0x1c
        /*007e*/ 	.short	(.L_19 - .L_18)


	//   ....[0]....
.L_18:
        /*0080*/ 	.word	0x00001030


	//   ....[1]....
        /*0084*/ 	.word	0x000010f0


	//   ....[2]....
        /*0088*/ 	.word	0x00001130


	//----- nvinfo : EIATTR_CBANK_PARAM_SIZE
	.align		4
.L_19:
        /*008c*/ 	.byte	0x03, 0x19
        /*008e*/ 	.short	0x0014


	//----- nvinfo : EIATTR_PARAM_CBANK
	.align		4
        /*0090*/ 	.byte	0x04, 0x0a
        /*0092*/ 	.short	(.L_21 - .L_20)
	.align		4
.L_20:
        /*0094*/ 	.word	index@(.nv.constant0._Z20sum_reduction_kernelPfS_i)
        /*0098*/ 	.short	0x0380
        /*009a*/ 	.short	0x0014


	//----- nvinfo : EIATTR_SW_WAR
	.align		4
.L_21:
        /*009c*/ 	.byte	0x04, 0x36
        /*009e*/ 	.short	(.L_23 - .L_22)
.L_22:
        /*00a0*/ 	.word	0x00000008
.L_23:


//--------------------- .nv.callgraph             --------------------------
	.section	.nv.callgraph,"",@"SHT_CUDA_CALLGRAPH"
	.align	4
	.sectionentsize	8
	.align		4
        /*0000*/ 	.word	0x00000000
	.align		4
        /*0004*/ 	.word	0xffffffff
	.align		4
        /*0008*/ 	.word	0x00000000
	.align		4
        /*000c*/ 	.word	0xfffffffe
	.align		4
        /*0010*/ 	.word	0x00000000
	.align		4
        /*0014*/ 	.word	0xfffffffd
	.align		4
        /*0018*/ 	.word	0x00000000
	.align		4
        /*001c*/ 	.word	0xfffffffc


//--------------------- .text._Z20sum_reduction_kernelPfS_i --------------------------
	.section	.text._Z20sum_reduction_kernelPfS_i,"ax",@progbits
	.align	128
        .global         _Z20sum_reduction_kernelPfS_i
        .type           _Z20sum_reduction_kernelPfS_i,@function
        .size           _Z20sum_reduction_kernelPfS_i,(.L_x_7 - _Z20sum_reduction_kernelPfS_i)
        .other          _Z20sum_reduction_kernelPfS_i,@"STO_CUDA_ENTRY STV_DEFAULT"
_Z20sum_reduction_kernelPfS_i:
.text._Z20sum_reduction_kernelPfS_i:
[----:B------:R-:W-:Y:S01]  /*0000*/  LDC R1, c[0x0][0x37c] ;  /* 0x0000df00ff017b82 */ /* 0x000fe20000000800 */
[----:B------:R-:W0:Y:S01]  /*0010*/  LDCU UR6, c[0x0][0x390] ;  /* 0x00007200ff0677ac */ /* 0x000e220008000800 */
[----:B------:R-:W-:Y:S01]  /*0020*/  HFMA2 R0, -RZ, RZ, 0, 0 ;  /* 0x00000000ff007431 */ /* 0x000fe200000001ff */
[----:B------:R-:W1:Y:S01]  /*0030*/  LDCU.64 UR10, c[0x0][0x358] ;  /* 0x00006b00ff0a77ac */ /* 0x000e620008000a00 */
[----:B0-----:R-:W-:-:S09]  /*0040*/  UISETP.GE.AND UP0, UPT, UR6, 0x1, UPT ;  /* 0x000000010600788c */ /* 0x001fd2000bf06270 */
[----:B-1----:R-:W-:Y:S05]  /*0050*/  BRA.U !UP0, `(.L_x_0) ;  /* 0x0000000d08647547 */ /* 0x002fea000b800000 */
[----:B------:R-:W0:Y:S01]  /*0060*/  S2R R2, SR_TID.X ;  /* 0x0000000000027919 */ /* 0x000e220000002100 */
[----:B------:R-:W-:Y:S01]  /*0070*/  UISETP.GE.U32.AND UP1, UPT, UR6, 0x3c01, UPT ;  /* 0x00003c010600788c */ /* 0x000fe2000bf26070 */
[----:B------:R-:W-:Y:S01]  /*0080*/  MOV R0, RZ ;  /* 0x000000ff00007202 */ /* 0x000fe20000000f00 */
[----:B------:R-:W-:-:S04]  /*0090*/  UIADD3 UR4, UPT, UPT, UR6, 0x3ff, URZ ;  /* 0x000003ff06047890 */ /* 0x000fc8000fffe0ff */
[----:B------:R-:W-:-:S03]  /*00a0*/  USHF.R.U32.HI UR5, URZ, 0xa, UR4 ;  /* 0x0000000aff057899 */ /* 0x000fc60008011604 */
[----:B------:R-:W-:Y:S01]  /*00b0*/  UMOV UR4, URZ ;  /* 0x000000ff00047c82 */ /* 0x000fe20008000000 */
[----:B------:R-:W-:-:S04]  /*00c0*/  ULOP3.LUT UR7, UR5, 0xf, URZ, 0xc0, !UPT ;  /* 0x0000000f05077892 */ /* 0x000fc8000f8ec0ff */
[----:B------:R-:W-:Y:S01]  /*00d0*/  UISETP.NE.AND UP0, UPT, UR7, URZ, UPT ;  /* 0x000000ff0700728c */ /* 0x000fe2000bf05270 */
[----:B------:R-:W-:Y:S10]  /*00e0*/  BRA.U !UP1, `(.L_x_1) ;  /* 0x0000000509a07547 */ /* 0x000ff4000b800000 */
[----:B------:R-:W-:Y:S01]  /*00f0*/  ULOP3.LUT UR4, UR5, 0x1ffff0, URZ, 0xc0, !UPT ;  /* 0x001ffff005047892 */ /* 0x000fe2000f8ec0ff */
[----:B0-----:R-:W-:Y:S01]  /*0100*/  LOP3.LUT R3, R2, 0x2000, RZ, 0xfc, !PT ;  /* 0x0000200002037812 */ /* 0x001fe200078efcff */
[----:B------:R-:W0:Y:S01]  /*0110*/  LDCU UR6, c[0x0][0x390] ;  /* 0x00007200ff0677ac */ /* 0x000e220008000800 */
[----:B------:R-:W-:Y:S01]  /*0120*/  MOV R0, RZ ;  /* 0x000000ff00007202 */ /* 0x000fe20000000f00 */
[----:B------:R-:W-:-:S12]  /*0130*/  UIADD3 UR8, UPT, UPT, -UR4, URZ, URZ ;  /* 0x000000ff04087290 */ /* 0x000fd8000fffe1ff */
.L_x_2:
[C---:B------:R-:W-:Y:S02]  /*0140*/  IADD3 R9, PT, PT, R3.reuse, -0x2000, RZ ;  /* 0xffffe00003097810 */ /* 0x040fe40007ffe0ff */
[----:B------:R-:W-:Y:S02]  /*0150*/  IADD3 R11, PT, PT, R3, -0x1c00, RZ ;  /* 0xffffe400030b7810 */ /* 0x000fe40007ffe0ff */
[----:B0-----:R-:W-:Y:S02]  /*0160*/  ISETP.GE.U32.AND P2, PT, R9, UR6, PT ;  /* 0x0000000609007c0c */ /* 0x001fe4000bf46070 */
[----:B------:R-:W-:-:S11]  /*0170*/  ISETP.GE.U32.AND P1, PT, R11, UR6, PT ;  /* 0x000000060b007c0c */ /* 0x000fd6000bf26070 */
[----:B------:R-:W0:Y:S08]  /*0180*/  @!P2 LDC.64 R4, c[0x0][0x388] ;  /* 0x0000e200ff04ab82 */ /* 0x000e300000000a00 */
[----:B------:R-:W1:Y:S01]  /*0190*/  @!P1 LDC.64 R6, c[0x0][0x388] ;  /* 0x0000e200ff069b82 */ /* 0x000e620000000a00 */
[----:B0-----:R-:W-:-:S06]  /*01a0*/  @!P2 IMAD.WIDE.U32 R4, R9, 0x4, R4 ;  /* 0x000000040904a825 */ /* 0x001fcc00078e0004 */
[----:B------:R-:W2:Y:S01]  /*01b0*/  @!P2 LDG.E R5, desc[UR10][R4.64] ;  /* 0x0000000a0405a981 */ /* 0x000ea2000c1e1900 */
[----:B-1----:R-:W-:-:S05]  /*01c0*/  @!P1 IMAD.WIDE.U32 R6, R11, 0x4, R6 ;  /* 0x000000040b069825 */ /* 0x002fca00078e0006 */
[----:B------:R0:W3:Y:S01]  /*01d0*/  @!P1 LDG.E R9, desc[UR10][R6.64] ;  /* 0x0000000a06099981 */ /* 0x0000e2000c1e1900 */
[C---:B------:R-:W-:Y:S01]  /*01e0*/  IADD3 R27, PT, PT, R3.reuse, -0x1800, RZ ;  /* 0xffffe800031b7810 */ /* 0x040fe20007ffe0ff */
[C---:B------:R-:W-:Y:S01]  /*01f0*/  VIADD R19, R3.reuse, 0xfffffc00 ;  /* 0xfffffc0003137836 */ /* 0x040fe20000000000 */
[----:B------:R-:W-:Y:S02]  /*0200*/  IADD3 R29, PT, PT, R3, -0x1400, RZ ;  /* 0xffffec00031d7810 */ /* 0x000fe40007ffe0ff */
[----:B------:R-:W-:Y:S02]  /*0210*/  ISETP.GE.U32.AND P0, PT, R27, UR6, PT ;  /* 0x000000061b007c0c */ /* 0x000fe4000bf06070 */
[----:B------:R-:W-:Y:S02]  /*0220*/  IADD3 R25, PT, PT, R3, -0x1000, RZ ;  /* 0xfffff00003197810 */ /* 0x000fe40007ffe0ff */
[----:B------:R-:W-:Y:S02]  /*0230*/  ISETP.GE.U32.AND P4, PT, R29, UR6, PT ;  /* 0x000000061d007c0c */ /* 0x000fe4000bf86070 */
[----:B------:R-:W-:-:S02]  /*0240*/  IADD3 R23, PT, PT, R3, -0xc00, RZ ;  /* 0xfffff40003177810 */ /* 0x000fc40007ffe0ff */
[----:B------:R-:W-:Y:S02]  /*0250*/  ISETP.GE.U32.AND P6, PT, R25, UR6, PT ;  /* 0x0000000619007c0c */ /* 0x000fe4000bfc6070 */
[----:B------:R-:W-:Y:S02]  /*0260*/  ISETP.GE.U32.AND P5, PT, R23, UR6, PT ;  /* 0x0000000617007c0c */ /* 0x000fe4000bfa6070 */
[----:B------:R-:W-:Y:S01]  /*0270*/  IADD3 R21, PT, PT, R3, -0x800, RZ ;  /* 0xfffff80003157810 */ /* 0x000fe20007ffe0ff */
[----:B------:R-:W1:Y:S03]  /*0280*/  @!P0 LDC.64 R16, c[0x0][0x388] ;  /* 0x0000e200ff108b82 */ /* 0x000e660000000a00 */
[----:B------:R-:W-:-:S05]  /*0290*/  ISETP.GE.U32.AND P3, PT, R21, UR6, PT ;  /* 0x0000000615007c0c */ /* 0x000fca000bf66070 */
[----:B------:R-:W4:Y:S08]  /*02a0*/  @!P4 LDC.64 R14, c[0x0][0x388] ;  /* 0x0000e200ff0ecb82 */ /* 0x000f300000000a00 */
[----:B------:R-:W5:Y:S08]  /*02b0*/  @!P6 LDC.64 R12, c[0x0][0x388] ;  /* 0x0000e200ff0ceb82 */ /* 0x000f700000000a00 */
[----:B0-----:R-:W0:Y:S01]  /*02c0*/  @!P5 LDC.64 R6, c[0x0][0x388] ;  /* 0x0000e200ff06db82 */ /* 0x001e220000000a00 */
[----:B-1----:R-:W-:-:S06]  /*02d0*/  @!P0 IMAD.WIDE.U32 R16, R27, 0x4, R16 ;  /* 0x000000041b108825 */ /* 0x002fcc00078e0010 */
[----:B------:R1:W3:Y:S01]  /*02e0*/  @!P0 LDG.E R17, desc[UR10][R16.64] ;  /* 0x0000000a10118981 */ /* 0x0002e2000c1e1900 */
[----:B----4-:R-:W-:-:S06]  /*02f0*/  @!P4 IMAD.WIDE.U32 R14, R29, 0x4, R14 ;  /* 0x000000041d0ec825 */ /* 0x010fcc00078e000e */
[----:B------:R-:W4:Y:S01]  /*0300*/  @!P4 LDG.E R15, desc[UR10][R14.64] ;  /* 0x0000000a0e0fc981 */ /* 0x000f22000c1e1900 */
[----:B-----5:R-:W-:-:S06]  /*0310*/  @!P6 IMAD.WIDE.U32 R12, R25, 0x4, R12 ;  /* 0x00000004190ce825 */ /* 0x020fcc00078e000c */
[----:B------:R-:W5:Y:S01]  /*0320*/  @!P6 LDG.E R13, desc[UR10][R12.64] ;  /* 0x0000000a0c0de981 */ /* 0x000f62000c1e1900 */
[----:B0-----:R-:W-:-:S06]  /*0330*/  @!P5 IMAD.WIDE.U32 R6, R23, 0x4, R6 ;  /* 0x000000041706d825 */ /* 0x001fcc00078e0006 */
[----:B------:R-:W5:Y:S01]  /*0340*/  @!P5 LDG.E R7, desc[UR10][R6.64] ;  /* 0x0000000a0607d981 */ /* 0x000f62000c1e1900 */
[----:B--2---:R-:W-:Y:S01]  /*0350*/  @!P2 FADD R0, R0, R5 ;  /* 0x000000050000a221 */ /* 0x004fe20000000000 */
[----:B------:R-:W-:Y:S01]  /*0360*/  ISETP.GE.U32.AND P2, PT, R19, UR6, PT ;  /* 0x0000000613007c0c */ /* 0x000fe2000bf46070 */
[----:B------:R-:W0:Y:S02]  /*0370*/  @!P3 LDC.64 R4, c[0x0][0x388] ;  /* 0x0000e200ff04bb82 */ /* 0x000e240000000a00 */
[----:B---3--:R-:W-:Y:S01]  /*0380*/  @!P1 FADD R0, R0, R9 ;  /* 0x0000000900009221 */ /* 0x008fe20000000000 */
[----:B------:R-:W-:-:S09]  /*0390*/  ISETP.GE.U32.AND P1, PT, R3, UR6, PT ;  /* 0x0000000603007c0c */ /* 0x000fd2000bf26070 */
[----:B------:R-:W2:Y:S08]  /*03a0*/  @!P2 LDC.64 R10, c[0x0][0x388] ;  /* 0x0000e200ff0aab82 */ /* 0x000eb00000000a00 */
[----:B------:R-:W3:Y:S01]  /*03b0*/  @!P1 LDC.64 R8, c[0x0][0x388] ;  /* 0x0000e200ff089b82 */ /* 0x000ee20000000a00 */
[----:B0-----:R-:W-:-:S06]  /*03c0*/  @!P3 IMAD.WIDE.U32 R4, R21, 0x4, R4 ;  /* 0x000000041504b825 */ /* 0x001fcc00078e0004 */
[----:B------:R-:W5:Y:S01]  /*03d0*/  @!P3 LDG.E R5, desc[UR10][R4.64] ;  /* 0x0000000a0405b981 */ /* 0x000f62000c1e1900 */
[----:B--2---:R-:W-:-:S06]  /*03e0*/  @!P2 IMAD.WIDE.U32 R10, R19, 0x4, R10 ;  /* 0x00000004130aa825 */ /* 0x004fcc00078e000a */
[----:B------:R-:W2:Y:S01]  /*03f0*/  @!P2 LDG.E R11, desc[UR10][R10.64] ;  /* 0x0000000a0a0ba981 */ /* 0x000ea2000c1e1900 */
[----:B---3--:R-:W-:-:S06]  /*0400*/  @!P1 IMAD.WIDE.U32 R8, R3, 0x4, R8 ;  /* 0x0000000403089825 */ /* 0x008fcc00078e0008 */
[----:B------:R-:W3:Y:S01]  /*0410*/  @!P1 LDG.E R9, desc[UR10][R8.64] ;  /* 0x0000000a08099981 */ /* 0x000ee2000c1e1900 */
[----:B-1----:R-:W-:Y:S01]  /*0420*/  IADD3 R16, PT, PT, R3, 0x400, RZ ;  /* 0x0000040003107810 */ /* 0x002fe20007ffe0ff */
[----:B------:R-:W-:-:S03]  /*0430*/  @!P0 FADD R0, R0, R17 ;  /* 0x0000001100008221 */ /* 0x000fc60000000000 */
[----:B------:R-:W-:Y:S02]  /*0440*/  ISETP.GE.U32.AND P0, PT, R16, UR6, PT ;  /* 0x0000000610007c0c */ /* 0x000fe4000bf06070 */
[C---:B------:R-:W-:Y:S02]  /*0450*/  IADD3 R29, PT, PT, R3.reuse, 0x800, RZ ;  /* 0x00000800031d7810 */ /* 0x040fe40007ffe0ff */
[----:B------:R-:W-:Y:S01]  /*0460*/  IADD3 R27, PT, PT, R3, 0xc00, RZ ;  /* 0x00000c00031b7810 */ /* 0x000fe20007ffe0ff */
[----:B----4-:R-:W-:Y:S01]  /*0470*/  @!P4 FADD R0, R0, R15 ;  /* 0x0000000f0000c221 */ /* 0x010fe20000000000 */
[----:B------:R-:W-:Y:S02]  /*0480*/  ISETP.GE.U32.AND P4, PT, R29, UR6, PT ;  /* 0x000000061d007c0c */ /* 0x000fe4000bf86070 */
[C---:B------:R-:W-:Y:S02]  /*0490*/  IADD3 R19, PT, PT, R3.reuse, 0x1000, RZ ;  /* 0x0000100003137810 */ /* 0x040fe40007ffe0ff */
[----:B------:R-:W-:-:S03]  /*04a0*/  IADD3 R21, PT, PT, R3, 0x1400, RZ ;  /* 0x0000140003157810 */ /* 0x000fc60007ffe0ff */
[----:B------:R-:W0:Y:S01]  /*04b0*/  @!P0 LDC.64 R14, c[0x0][0x388] ;  /* 0x0000e200ff0e8b82 */ /* 0x000e220000000a00 */
[----:B-----5:R-:W-:Y:S01]  /*04c0*/  @!P6 FADD R0, R0, R13 ;  /* 0x0000000d0000e221 */ /* 0x020fe20000000000 */
[----:B------:R-:W-:Y:S02]  /*04d0*/  ISETP.GE.U32.AND P6, PT, R27, UR6, PT ;  /* 0x000000061b007c0c */ /* 0x000fe4000bfc6070 */
[C---:B------:R-:W-:Y:S01]  /*04e0*/  IADD3 R23, PT, PT, R3.reuse, 0x1800, RZ ;  /* 0x0000180003177810 */ /* 0x040fe20007ffe0ff */
[----:B------:R-:W-:-:S03]  /*04f0*/  VIADD R25, R3, 0x1c00 ;  /* 0x00001c0003197836 */ /* 0x000fc60000000000 */
[----:B------:R-:W1:Y:S01]  /*0500*/  @!P4 LDC.64 R12, c[0x0][0x388] ;  /* 0x0000e200ff0ccb82 */ /* 0x000e620000000a00 */
[----:B------:R-:W-:Y:S01]  /*0510*/  @!P5 FADD R0, R0, R7 ;  /* 0x000000070000d221 */ /* 0x000fe20000000000 */
[----:B------:R-:W-:-:S13]  /*0520*/  ISETP.GE.U32.AND P5, PT, R19, UR6, PT ;  /* 0x0000000613007c0c */ /* 0x000fda000bfa6070 */
[----:B------:R-:W4:Y:S01]  /*0530*/  @!P5 LDC.64 R6, c[0x0][0x388] ;  /* 0x0000e200ff06db82 */ /* 0x000f220000000a00 */
[----:B0-----:R-:W-:-:S06]  /*0540*/  @!P0 IMAD.WIDE.U32 R14, R16, 0x4, R14 ;  /* 0x00000004100e8825 */ /* 0x001fcc00078e000e */
[----:B------:R-:W5:Y:S01]  /*0550*/  @!P0 LDG.E R15, desc[UR10][R14.64] ;  /* 0x0000000a0e0f8981 */ /* 0x000f62000c1e1900 */
[----:B-1----:R-:W-:-:S06]  /*0560*/  @!P4 IMAD.WIDE.U32 R12, R29, 0x4, R12 ;  /* 0x000000041d0cc825 */ /* 0x002fcc00078e000c */
[----:B------:R-:W5:Y:S01]  /*0570*/  @!P4 LDG.E R13, desc[UR10][R12.64] ;  /* 0x0000000a0c0dc981 */ /* 0x000f62000c1e1900 */
[----:B----4-:R-:W-:-:S06]  /*0580*/  @!P5 IMAD.WIDE.U32 R6, R19, 0x4, R6 ;  /* 0x000000041306d825 */ /* 0x010fcc00078e0006 */
[----:B------:R-:W4:Y:S01]  /*0590*/  @!P5 LDG.E R7, desc[UR10][R6.64] ;  /* 0x0000000a0607d981 */ /* 0x000f22000c1e1900 */
[----:B------:R-:W-:Y:S01]  /*05a0*/  @!P3 FADD R0, R0, R5 ;  /* 0x000000050000b221 */ /* 0x000fe20000000000 */
[----:B------:R-:W-:Y:S01]  /*05b0*/  ISETP.GE.U32.AND P3, PT, R21, UR6, PT ;  /* 0x0000000615007c0c */ /* 0x000fe2000bf66070 */
[----:B------:R-:W0:Y:S02]  /*05c0*/  @!P6 LDC.64 R4, c[0x0][0x388] ;  /* 0x0000e200ff04eb82 */ /* 0x000e240000000a00 */
[----:B--2---:R-:W-:Y:S01]  /*05d0*/  @!P2 FADD R0, R0, R11 ;  /* 0x0000000b0000a221 */ /* 0x004fe20000000000 */
[----:B------:R-:W-:-:S03]  /*05e0*/  ISETP.GE.U32.AND P2, PT, R23, UR6, PT ;  /* 0x0000000617007c0c */ /* 0x000fc6000bf46070 */
[----:B---3--:R-:W-:Y:S01]  /*05f0*/  @!P1 FADD R0, R0, R9 ;  /* 0x0000000900009221 */ /* 0x008fe20000000000 */
[----:B------:R-:W-:-:S05]  /*0600*/  ISETP.GE.U32.AND P1, PT, R25, UR6, PT ;  /* 0x0000000619007c0c */ /* 0x000fca000bf26070 */
[----:B------:R-:W1:Y:S08]  /*0610*/  @!P3 LDC.64 R8, c[0x0][0x388] ;  /* 0x0000e200ff08bb82 */ /* 0x000e700000000a00 */
[----:B------:R-:W2:Y:S08]  /*0620*/  @!P2 LDC.64 R10, c[0x0][0x388] ;  /* 0x0000e200ff0aab82 */ /* 0x000eb00000000a00 */
[----:B------:R-:W3:Y:S01]  /*0630*/  @!P1 LDC.64 R16, c[0x0][0x388] ;  /* 0x0000e200ff109b82 */ /* 0x000ee20000000a00 */
[----:B0-----:R-:W-:-:S06]  /*0640*/  @!P6 IMAD.WIDE.U32 R4, R27, 0x4, R4 ;  /* 0x000000041b04e825 */ /* 0x001fcc00078e0004 */
[----:B------:R-:W4:Y:S01]  /*0650*/  @!P6 LDG.E R5, desc[UR10][R4.64] ;  /* 0x0000000a0405e981 */ /* 0x000f22000c1e1900 */
[----:B-1----:R-:W-:-:S06]  /*0660*/  @!P3 IMAD.WIDE.U32 R8, R21, 0x4, R8 ;  /* 0x000000041508b825 */ /* 0x002fcc00078e0008 */
[----:B------:R-:W4:Y:S01]  /*0670*/  @!P3 LDG.E R9, desc[UR10][R8.64] ;  /* 0x0000000a0809b981 */ /* 0x000f22000c1e1900 */
[----:B--2---:R-:W-:-:S06]  /*0680*/  @!P2 IMAD.WIDE.U32 R10, R23, 0x4, R10 ;  /* 0x00000004170aa825 */ /* 0x004fcc00078e000a */
[----:B------:R-:W2:Y:S01]  /*0690*/  @!P2 LDG.E R11, desc[UR10][R10.64] ;  /* 0x0000000a0a0ba981 */ /* 0x000ea2000c1e1900 */
[----:B---3--:R-:W-:-:S06]  /*06a0*/  @!P1 IMAD.WIDE.U32 R16, R25, 0x4, R16 ;  /* 0x0000000419109825 */ /* 0x008fcc00078e0010 */
[----:B------:R-:W3:Y:S01]  /*06b0*/  @!P1 LDG.E R17, desc[UR10][R16.64] ;  /* 0x0000000a10119981 */ /* 0x000ee2000c1e1900 */
[----:B-----5:R-:W-:Y:S01]  /*06c0*/  @!P0 FADD R0, R0, R15 ;  /* 0x0000000f00008221 */ /* 0x020fe20000000000 */
[----:B------:R-:W-:-:S03]  /*06d0*/  UIADD3 UR8, UPT, UPT, UR8, 0x10, URZ ;  /* 0x0000001008087890 */ /* 0x000fc6000fffe0ff */
[----:B------:R-:W-:Y:S01]  /*06e0*/  @!P4 FADD R0, R0, R13 ;  /* 0x0000000d0000c221 */ /* 0x000fe20000000000 */
[----:B------:R-:W-:Y:S01]  /*06f0*/  UISETP.NE.AND UP1, UPT, UR8, URZ, UPT ;  /* 0x000000ff0800728c */ /* 0x000fe2000bf25270 */
[----:B------:R-:W-:Y:S02]  /*0700*/  IADD3 R3, PT, PT, R3, 0x4000, RZ ;  /* 0x0000400003037810 */ /* 0x000fe40007ffe0ff */
[----:B----4-:R-:W-:-:S04]  /*0710*/  @!P6 FADD R0, R0, R5 ;  /* 0x000000050000e221 */ /* 0x010fc80000000000 */
[----:B------:R-:W-:-:S04]  /*0720*/  @!P5 FADD R0, R0, R7 ;  /* 0x000000070000d221 */ /* 0x000fc80000000000 */
[----:B------:R-:W-:-:S04]  /*0730*/  @!P3 FADD R0, R0, R9 ;  /* 0x000000090000b221 */ /* 0x000fc80000000000 */
[----:B--2---:R-:W-:-:S04]  /*0740*/  @!P2 FADD R0, R0, R11 ;  /* 0x0000000b0000a221 */ /* 0x004fc80000000000 */
[----:B---3--:R-:W-:Y:S01]  /*0750*/  @!P1 FADD R0, R0, R17 ;  /* 0x0000001100009221 */ /* 0x008fe20000000000 */
[----:B------:R-:W-:Y:S06]  /*0760*/  BRA.U UP1, `(.L_x_2) ;  /* 0xfffffff901747547 */ /* 0x000fec000b83ffff */
.L_x_1:
[----:B------:R-:W-:Y:S05]  /*0770*/  BRA.U !UP0, `(.L_x_0) ;  /* 0x00000005089c7547 */ /* 0x000fea000b800000 */
[----:B------:R-:W-:Y:S02]  /*0780*/  UISETP.GE.U32.AND UP0, UPT, UR7, 0x8, UPT ;  /* 0x000000080700788c */ /* 0x000fe4000bf06070 */
[----:B------:R-:W-:-:S04]  /*0790*/  ULOP3.LUT UR8, UR5, 0x7, URZ, 0xc0, !UPT ;  /* 0x0000000705087892 */ /* 0x000fc8000f8ec0ff */
[----:B------:R-:W-:-:S03]  /*07a0*/  UISETP.NE.AND UP1, UPT, UR8, URZ, UPT ;  /* 0x000000ff0800728c */ /* 0x000fc6000bf25270 */
[----:B------:R-:W-:Y:S08]  /*07b0*/  BRA.U !UP0, `(.L_x_3) ;  /* 0x0000000108c87547 */ /* 0x000ff0000b800000 */
[----:B------:R-:W-:-:S06]  /*07c0*/  USHF.L.U32 UR7, UR4, 0xa, URZ ;  /* 0x0000000a04077899 */ /* 0x000fcc00080006ff */
[----:B0-----:R-:W-:-:S04]  /*07d0*/  LOP3.LUT R3, R2, UR7, RZ, 0xfc, !PT ;  /* 0x0000000702037c12 */ /* 0x001fc8000f8efcff */
[----:B------:R-:W-:-:S13]  /*07e0*/  ISETP.GE.U32.AND P6, PT, R3, UR6, PT ;  /* 0x0000000603007c0c */ /* 0x000fda000bfc6070 */
[----:B------:R-:W0:Y:S02]  /*07f0*/  @!P6 LDC.64 R4, c[0x0][0x388] ;  /* 0x0000e200ff04eb82 */ /* 0x000e240000000a00 */
[----:B0-----:R-:W-:-:S06]  /*0800*/  @!P6 IMAD.WIDE.U32 R4, R3, 0x4, R4 ;  /* 0x000000040304e825 */ /* 0x001fcc00078e0004 */
[----:B------:R-:W2:Y:S01]  /*0810*/  @!P6 LDG.E R5, desc[UR10][R4.64] ;  /* 0x0000000a0405e981 */ /* 0x000ea2000c1e1900 */
[C---:B------:R-:W-:Y:S02]  /*0820*/  IADD3 R27, PT, PT, R3.reuse, 0x400, RZ ;  /* 0x00000400031b7810 */ /* 0x040fe40007ffe0ff */
[----:B------:R-:W-:Y:S02]  /*0830*/  IADD3 R29, PT, PT, R3, 0x800, RZ ;  /* 0x00000800031d7810 */ /* 0x000fe40007ffe0ff */
[----:B------:R-:W-:Y:S02]  /*0840*/  ISETP.GE.U32.AND P5, PT, R27, UR6, PT ;  /* 0x000000061b007c0c */ /* 0x000fe4000bfa6070 */
[----:B------:R-:W-:Y:S02]  /*0850*/  IADD3 R25, PT, PT, R3, 0xc00, RZ ;  /* 0x00000c0003197810 */ /* 0x000fe40007ffe0ff */
[----:B------:R-:W-:Y:S02]  /*0860*/  ISETP.GE.U32.AND P4, PT, R29, UR6, PT ;  /* 0x000000061d007c0c */ /* 0x000fe4000bf86070 */
[----:B------:R-:W-:-:S02]  /*0870*/  IADD3 R23, PT, PT, R3, 0x1000, RZ ;  /* 0x0000100003177810 */ /* 0x000fc40007ffe0ff */
[----:B------:R-:W-:Y:S02]  /*0880*/  ISETP.GE.U32.AND P3, PT, R25, UR6, PT ;  /* 0x0000000619007c0c */ /* 0x000fe4000bf66070 */
[----:B------:R-:W-:Y:S02]  /*0890*/  IADD3 R21, PT, PT, R3, 0x1400, RZ ;  /* 0x0000140003157810 */ /* 0x000fe40007ffe0ff */
[----:B------:R-:W-:Y:S01]  /*08a0*/  ISETP.GE.U32.AND P2, PT, R23, UR6, PT ;  /* 0x0000000617007c0c */ /* 0x000fe2000bf46070 */
[----:B------:R-:W0:Y:S01]  /*08b0*/  @!P5 LDC.64 R16, c[0x0][0x388] ;  /* 0x0000e200ff10db82 */ /* 0x000e220000000a00 */
[C---:B------:R-:W-:Y:S01]  /*08c0*/  IADD3 R19, PT, PT, R3.reuse, 0x1800, RZ ;  /* 0x0000180003137810 */ /* 0x040fe20007ffe0ff */
[----:B------:R-:W-:Y:S01]  /*08d0*/  VIADD R3, R3, 0x1c00 ;  /* 0x00001c0003037836 */ /* 0x000fe20000000000 */
[----:B------:R-:W-:Y:S02]  /*08e0*/  ISETP.GE.U32.AND P1, PT, R21, UR6, PT ;  /* 0x0000000615007c0c */ /* 0x000fe4000bf26070 */
[----:B------:R-:W-:-:S03]  /*08f0*/  ISETP.GE.U32.AND P0, PT, R19, UR6, PT ;  /* 0x0000000613007c0c */ /* 0x000fc6000bf06070 */
[----:B------:R-:W1:Y:S08]  /*0900*/  @!P4 LDC.64 R14, c[0x0][0x388] ;  /* 0x0000e200ff0ecb82 */ /* 0x000e700000000a00 */
[----:B------:R-:W3:Y:S08]  /*0910*/  @!P3 LDC.64 R12, c[0x0][0x388] ;  /* 0x0000e200ff0cbb82 */ /* 0x000ef00000000a00 */
[----:B------:R-:W4:Y:S01]  /*0920*/  @!P2 LDC.64 R10, c[0x0][0x388] ;  /* 0x0000e200ff0aab82 */ /* 0x000f220000000a00 */
[----:B0-----:R-:W-:-:S06]  /*0930*/  @!P5 IMAD.WIDE.U32 R16, R27, 0x4, R16 ;  /* 0x000000041b10d825 */ /* 0x001fcc00078e0010 */
[----:B------:R-:W5:Y:S01]  /*0940*/  @!P5 LDG.E R17, desc[UR10][R16.64] ;  /* 0x0000000a1011d981 */ /* 0x000f62000c1e1900 */
[----:B------:R-:W0:Y:S01]  /*0950*/  @!P1 LDC.64 R8, c[0x0][0x388] ;  /* 0x0000e200ff089b82 */ /* 0x000e220000000a00 */
[----:B-1----:R-:W-:-:S06]  /*0960*/  @!P4 IMAD.WIDE.U32 R14, R29, 0x4, R14 ;  /* 0x000000041d0ec825 */ /* 0x002fcc00078e000e */
[----:B------:R-:W5:Y:S01]  /*0970*/  @!P4 LDG.E R15, desc[UR10][R14.64] ;  /* 0x0000000a0e0fc981 */ /* 0x000f62000c1e1900 */
[----:B------:R-:W1:Y:S01]  /*0980*/  @!P0 LDC.64 R6, c[0x0][0x388] ;  /* 0x0000e200ff068b82 */ /* 0x000e620000000a00 */
[----:B---3--:R-:W-:-:S06]  /*0990*/  @!P3 IMAD.WIDE.U32 R12, R25, 0x4, R12 ;  /* 0x00000004190cb825 */ /* 0x008fcc00078e000c */
[----:B------:R-:W3:Y:S01]  /*09a0*/  @!P3 LDG.E R13, desc[UR10][R12.64] ;  /* 0x0000000a0c0db981 */ /* 0x000ee2000c1e1900 */
[----:B----4-:R-:W-:-:S06]  /*09b0*/  @!P2 IMAD.WIDE.U32 R10, R23, 0x4, R10 ;  /* 0x00000004170aa825 */ /* 0x010fcc00078e000a */
[----:B------:R-:W4:Y:S01]  /*09c0*/  @!P2 LDG.E R11, desc[UR10][R10.64] ;  /* 0x0000000a0a0ba981 */ /* 0x000f22000c1e1900 */
[----:B0-----:R-:W-:-:S06]  /*09d0*/  @!P1 IMAD.WIDE.U32 R8, R21, 0x4, R8 ;  /* 0x0000000415089825 */ /* 0x001fcc00078e0008 */
[----:B------:R-:W4:Y:S01]  /*09e0*/  @!P1 LDG.E R9, desc[UR10][R8.64] ;  /* 0x0000000a08099981 */ /* 0x000f22000c1e1900 */
[----:B-1----:R-:W-:-:S06]  /*09f0*/  @!P0 IMAD.WIDE.U32 R6, R19, 0x4, R6 ;  /* 0x0000000413068825 */ /* 0x002fcc00078e0006 */
[----:B------:R-:W4:Y:S01]  /*0a00*/  @!P0 LDG.E R7, desc[UR10][R6.64] ;  /* 0x0000000a06078981 */ /* 0x000f22000c1e1900 */
[----:B--2---:R-:W-:Y:S01]  /*0a10*/  @!P6 FADD R0, R0, R5 ;  /* 0x000000050000e221 */ /* 0x004fe20000000000 */
[----:B------:R-:W-:-:S13]  /*0a20*/  ISETP.GE.U32.AND P6, PT, R3, UR6, PT ;  /* 0x0000000603007c0c */ /* 0x000fda000bfc6070 */
[----:B------:R-:W0:Y:S02]  /*0a30*/  @!P6 LDC.64 R4, c[0x0][0x388] ;  /* 0x0000e200ff04eb82 */ /* 0x000e240000000a00 */
[----:B0-----:R-:W-:-:S06]  /*0a40*/  @!P6 IMAD.WIDE.U32 R4, R3, 0x4, R4 ;  /* 0x000000040304e825 */ /* 0x001fcc00078e0004 */
[----:B------:R-:W2:Y:S01]  /*0a50*/  @!P6 LDG.E R5, desc[UR10][R4.64] ;  /* 0x0000000a0405e981 */ /* 0x000ea2000c1e1900 */
[----:B-----5:R-:W-:-:S04]  /*0a60*/  @!P5 FADD R0, R0, R17 ;  /* 0x000000110000d221 */ /* 0x020fc80000000000 */
[----:B------:R-:W-:-:S04]  /*0a70*/  @!P4 FADD R0, R0, R15 ;  /* 0x0000000f0000c221 */ /* 0x000fc80000000000 */
[----:B---3--:R-:W-:-:S04]  /*0a80*/  @!P3 FADD R0, R0, R13 ;  /* 0x0000000d0000b221 */ /* 0x008fc80000000000 */
[----:B----4-:R-:W-:-:S04]  /*0a90*/  @!P2 FADD R0, R0, R11 ;  /* 0x0000000b0000a221 */ /* 0x010fc80000000000 */
[----:B------:R-:W-:Y:S01]  /*0aa0*/  @!P1 FADD R0, R0, R9 ;  /* 0x0000000900009221 */ /* 0x000fe20000000000 */
[----:B------:R-:W-:-:S03]  /*0ab0*/  UIADD3 UR4, UPT, UPT, UR4, 0x8, URZ ;  /* 0x0000000804047890 */ /* 0x000fc6000fffe0ff */
[----:B------:R-:W-:-:S04]  /*0ac0*/  @!P0 FADD R0, R0, R7 ;  /* 0x0000000700008221 */ /* 0x000fc80000000000 */
[----:B--2---:R-:W-:-:S07]  /*0ad0*/  @!P6 FADD R0, R0, R5 ;  /* 0x000000050000e221 */ /* 0x004fce0000000000 */
.L_x_3:
[----:B------:R-:W-:Y:S05]  /*0ae0*/  BRA.U !UP1, `(.L_x_0) ;  /* 0x0000000109c07547 */ /* 0x000fea000b800000 */
[----:B------:R-:W-:Y:S02]  /*0af0*/  UISETP.GE.U32.AND UP0, UPT, UR8, 0x4, UPT ;  /* 0x000000040800788c */ /* 0x000fe4000bf06070 */
[----:B------:R-:W-:-:S04]  /*0b00*/  ULOP3.LUT UR5, UR5, 0x3, URZ, 0xc0, !UPT ;  /* 0x0000000305057892 */ /* 0x000fc8000f8ec0ff */
[----:B------:R-:W-:-:S03]  /*0b10*/  UISETP.NE.AND UP1, UPT, UR5, URZ, UPT ;  /* 0x000000ff0500728c */ /* 0x000fc6000bf25270 */
[----:B------:R-:W-:Y:S08]  /*0b20*/  BRA.U !UP0, `(.L_x_4) ;  /* 0x0000000108687547 */ /* 0x000ff0000b800000 */
[----:B------:R-:W-:-:S06]  /*0b30*/  USHF.L.U32 UR7, UR4, 0xa, URZ ;  /* 0x0000000a04077899 */ /* 0x000fcc00080006ff */
[----:B0-----:R-:W-:-:S04]  /*0b40*/  LOP3.LUT R17, R2, UR7, RZ, 0xfc, !PT ;  /* 0x0000000702117c12 */ /* 0x001fc8000f8efcff */
[C---:B------:R-:W-:Y:S02]  /*0b50*/  ISETP.GE.U32.AND P0, PT, R17.reuse, UR6, PT ;  /* 0x0000000611007c0c */ /* 0x040fe4000bf06070 */
[C---:B------:R-:W-:Y:S02]  /*0b60*/  IADD3 R3, PT, PT, R17.reuse, 0x400, RZ ;  /* 0x0000040011037810 */ /* 0x040fe40007ffe0ff */
[----:B------:R-:W-:Y:S02]  /*0b70*/  IADD3 R13, PT, PT, R17, 0x800, RZ ;  /* 0x00000800110d7810 */ /* 0x000fe40007ffe0ff */
[----:B------:R-:W-:Y:S02]  /*0b80*/  ISETP.GE.U32.AND P1, PT, R3, UR6, PT ;  /* 0x0000000603007c0c */ /* 0x000fe4000bf26070 */
[----:B------:R-:W-:Y:S02]  /*0b90*/  IADD3 R15, PT, PT, R17, 0xc00, RZ ;  /* 0x00000c00110f7810 */ /* 0x000fe40007ffe0ff */
[----:B------:R-:W-:-:S02]  /*0ba0*/  ISETP.GE.U32.AND P2, PT, R13, UR6, PT ;  /* 0x000000060d007c0c */ /* 0x000fc4000bf46070 */
[----:B------:R-:W-:Y:S01]  /*0bb0*/  ISETP.GE.U32.AND P3, PT, R15, UR6, PT ;  /* 0x000000060f007c0c */ /* 0x000fe2000bf66070 */
[----:B------:R-:W0:Y:S08]  /*0bc0*/  @!P0 LDC.64 R6, c[0x0][0x388] ;  /* 0x0000e200ff068b82 */ /* 0x000e300000000a00 */
[----:B------:R-:W1:Y:S08]  /*0bd0*/  @!P1 LDC.64 R8, c[0x0][0x388] ;  /* 0x0000e200ff089b82 */ /* 0x000e700000000a00 */
[----:B------:R-:W2:Y:S08]  /*0be0*/  @!P2 LDC.64 R10, c[0x0][0x388] ;  /* 0x0000e200ff0aab82 */ /* 0x000eb00000000a00 */
[----:B------:R-:W3:Y:S01]  /*0bf0*/  @!P3 LDC.64 R4, c[0x0][0x388] ;  /* 0x0000e200ff04bb82 */ /* 0x000ee20000000a00 */
[----:B0-----:R-:W-:-:S06]  /*0c00*/  @!P0 IMAD.WIDE.U32 R6, R17, 0x4, R6 ;  /* 0x0000000411068825 */ /* 0x001fcc00078e0006 */
[----:B------:R-:W4:Y:S01]  /*0c10*/  @!P0 LDG.E R7, desc[UR10][R6.64] ;  /* 0x0000000a06078981 */ /* 0x000f22000c1e1900 */
[----:B-1----:R-:W-:-:S06]  /*0c20*/  @!P1 IMAD.WIDE.U32 R8, R3, 0x4, R8 ;  /* 0x0000000403089825 */ /* 0x002fcc00078e0008 */
[----:B------:R-:W5:Y:S01]  /*0c30*/  @!P1 LDG.E R9, desc[UR10][R8.64] ;  /* 0x0000000a08099981 */ /* 0x000f62000c1e1900 */
[----:B--2---:R-:W-:-:S06]  /*0c40*/  @!P2 IMAD.WIDE.U32 R10, R13, 0x4, R10 ;  /* 0x000000040d0aa825 */ /* 0x004fcc00078e000a */
[----:B------:R-:W2:Y:S01]  /*0c50*/  @!P2 LDG.E R11, desc[UR10][R10.64] ;  /* 0x0000000a0a0ba981 */ /* 0x000ea2000c1e1900 */
[----:B---3--:R-:W-:-:S06]  /*0c60*/  @!P3 IMAD.WIDE.U32 R4, R15, 0x4, R4 ;  /* 0x000000040f04b825 */ /* 0x008fcc00078e0004 */
[----:B------:R-:W3:Y:S01]  /*0c70*/  @!P3 LDG.E R5, desc[UR10][R4.64] ;  /* 0x0000000a0405b981 */ /* 0x000ee2000c1e1900 */
[----:B------:R-:W-:Y:S01]  /*0c80*/  UIADD3 UR4, UPT, UPT, UR4, 0x4, URZ ;  /* 0x0000000404047890 */ /* 0x000fe2000fffe0ff */
[----:B----4-:R-:W-:-:S04]  /*0c90*/  @!P0 FADD R0, R0, R7 ;  /* 0x0000000700008221 */ /* 0x010fc80000000000 */
[----:B-----5:R-:W-:-:S04]  /*0ca0*/  @!P1 FADD R0, R0, R9 ;  /* 0x0000000900009221 */ /* 0x020fc80000000000 */
[----:B--2---:R-:W-:-:S04]  /*0cb0*/  @!P2 FADD R0, R0, R11 ;  /* 0x0000000b0000a221 */ /* 0x004fc80000000000 */
[----:B---3--:R-:W-:-:S07]  /*0cc0*/  @!P3 FADD R0, R0, R5 ;  /* 0x000000050000b221 */ /* 0x008fce0000000000 */
.L_x_4:
[----:B------:R-:W-:Y:S05]  /*0cd0*/  BRA.U !UP1, `(.L_x_0) ;  /* 0x0000000109447547 */ /* 0x000fea000b800000 */
[----:B------:R-:W1:Y:S01]  /*0ce0*/  LDC.64 R4, c[0x0][0x388] ;  /* 0x0000e200ff047b82 */ /* 0x000e620000000a00 */
[----:B------:R-:W-:Y:S01]  /*0cf0*/  USHF.L.U32 UR4, UR4, 0xa, URZ ;  /* 0x0000000a04047899 */ /* 0x000fe200080006ff */
[----:B------:R-:W2:Y:S05]  /*0d00*/  LDCU UR6, c[0x0][0x390] ;  /* 0x00007200ff0677ac */ /* 0x000eaa0008000800 */
[----:B0-----:R-:W-:Y:S01]  /*0d10*/  LOP3.LUT R7, R2, UR4, RZ, 0xfc, !PT ;  /* 0x0000000402077c12 */ /* 0x001fe2000f8efcff */
[----:B------:R-:W-:-:S04]  /*0d20*/  UIADD3 UR5, UPT, UPT, -UR5, URZ, URZ ;  /* 0x000000ff05057290 */ /* 0x000fc8000fffe1ff */
[----:B-1----:R-:W-:-:S05]  /*0d30*/  IMAD.WIDE.U32 R2, R7, 0x4, R4 ;  /* 0x0000000407027825 */ /* 0x002fca00078e0004 */
[----:B--2---:R-:W-:-:S07]  /*0d40*/  MOV R5, R3 ;  /* 0x0000000300057202 */ /* 0x004fce0000000f00 */
.L_x_5:
[----:B------:R-:W-:-:S13]  /*0d50*/  ISETP.GE.U32.AND P0, PT, R7, UR6, PT ;  /* 0x0000000607007c0c */ /* 0x000fda000bf06070 */
[----:B------:R-:W-:-:S06]  /*0d60*/  @!P0 MOV R3, R5 ;  /* 0x0000000500038202 */ /* 0x000fcc0000000f00 */
[----:B------:R0:W2:Y:S01]  /*0d70*/  @!P0 LDG.E R3, desc[UR10][R2.64] ;  /* 0x0000000a02038981 */ /* 0x0000a2000c1e1900 */
[----:B------:R-:W-:Y:S01]  /*0d80*/  UIADD3 UR5, UPT, UPT, UR5, 0x1, URZ ;  /* 0x0000000105057890 */ /* 0x000fe2000fffe0ff */
[----:B------:R-:W-:-:S03]  /*0d90*/  IADD3 R7, PT, PT, R7, 0x400, RZ ;  /* 0x0000040007077810 */ /* 0x000fc60007ffe0ff */
[----:B------:R-:W-:Y:S01]  /*0da0*/  UISETP.NE.AND UP0, UPT, UR5, URZ, UPT ;  /* 0x000000ff0500728c */ /* 0x000fe2000bf05270 */
[----:B0-----:R-:W-:-:S04]  /*0db0*/  IADD3 R2, P1, PT, R2, 0x1000, RZ ;  /* 0x0000100002027810 */ /* 0x001fc80007f3e0ff */
[----:B------:R-:W-:Y:S01]  /*0dc0*/  IADD3.X R5, PT, PT, RZ, R5, RZ, P1, !PT ;  /* 0x00000005ff057210 */ /* 0x000fe20000ffe4ff */
[----:B--2---:R-:W-:-:S03]  /*0dd0*/  @!P0 FADD R0, R0, R3 ;  /* 0x0000000300008221 */ /* 0x004fc60000000000 */
[----:B------:R-:W-:Y:S05]  /*0de0*/  BRA.U UP0, `(.L_x_5) ;  /* 0xfffffffd00d87547 */ /* 0x000fea000b83ffff */
.L_x_0:
[----:B------:R-:W1:Y:S01]  /*0df0*/  S2R R8, SR_TID.X ;  /* 0x0000000000087919 */ /* 0x000e620000002100 */
[----:B------:R-:W2:Y:S01]  /*0e00*/  S2UR UR5, SR_CgaCtaId ;  /* 0x00000000000579c3 */ /* 0x000ea20000008800 */
[----:B------:R-:W-:-:S07]  /*0e10*/  UMOV UR4, 0x400 ;  /* 0x0000040000047882 */ /* 0x000fce0000000000 */
[----:B------:R-:W-:Y:S01]  /*0e20*/  BAR.SYNC.DEFER_BLOCKING 0x0 ;  /* 0x0000000000007b1d */ /* 0x000fe20000010000 */
[----:B--2---:R-:W-:Y:S01]  /*0e30*/  ULEA UR4, UR5, UR4, 0x18 ;  /* 0x0000000405047291 */ /* 0x004fe2000f8ec0ff */
[----:B-1----:R-:W-:-:S05]  /*0e40*/  ISETP.GT.U32.AND P0, PT, R8, 0x1ff, PT ;  /* 0x000001ff0800780c */ /* 0x002fca0003f04070 */
[C---:B------:R-:W-:Y:S02]  /*0e50*/  LEA R3, R8.reuse, UR4, 0x2 ;  /* 0x0000000408037c11 */ /* 0x040fe4000f8e10ff */
[----:B------:R-:W-:-:S03]  /*0e60*/  ISETP.GT.U32.AND P1, PT, R8, 0xff, PT ;  /* 0x000000ff0800780c */ /* 0x000fc60003f24070 */
[----:B------:R-:W-:Y:S04]  /*0e70*/  STS [R3], R0 ;  /* 0x0000000003007388 */ /* 0x000fe80000000800 */
[----:B------:R-:W0:Y:S02]  /*0e80*/  @!P0 LDS R5, [R3+0x800] ;  /* 0x0008000003058984 */ /* 0x000e240000000800 */
[----:B0-----:R-:W-:-:S05]  /*0e90*/  @!P0 FADD R2, R5, R0 ;  /* 0x0000000005028221 */ /* 0x001fca0000000000 */
[----:B------:R-:W-:Y:S01]  /*0ea0*/  @!P0 STS [R3], R2 ;  /* 0x0000000203008388 */ /* 0x000fe20000000800 */
[----:B------:R-:W-:Y:S01]  /*0eb0*/  BAR.SYNC.DEFER_BLOCKING 0x0 ;  /* 0x0000000000007b1d */ /* 0x000fe20000010000 */
[----:B------:R-:W-:-:S05]  /*0ec0*/  ISETP.GT.U32.AND P0, PT, R8, 0x7f, PT ;  /* 0x0000007f0800780c */ /* 0x000fca0003f04070 */
[----:B------:R-:W-:Y:S04]  /*0ed0*/  @!P1 LDS R4, [R3+0x400] ;  /* 0x0004000003049984 */ /* 0x000fe80000000800 */
[----:B------:R-:W0:Y:S02]  /*0ee0*/  @!P1 LDS R5, [R3] ;  /* 0x0000000003059984 */ /* 0x000e240000000800 */
        /* <DEDUP_REMOVED lines=14> */
[----:B------:R-:W-:Y:S06]  /*0fd0*/  BAR.SYNC.DEFER_BLOCKING 0x0 ;  /* 0x0000000000007b1d */ /* 0x000fec0000010000 */
[----:B------:R-:W-:Y:S04]  /*0fe0*/  @!P0 LDS R2, [R3+0x80] ;  /* 0x0000800003028984 */ /* 0x000fe80000000800 */
[----:B------:R-:W0:Y:S02]  /*0ff0*/  @!P0 LDS R5, [R3] ;  /* 0x0000000003058984 */ /* 0x000e240000000800 */
[----:B0-----:R-:W-:-:S05]  /*1000*/  @!P0 FADD R2, R2, R5 ;  /* 0x0000000502028221 */ /* 0x001fca0000000000 */
[----:B------:R0:W-:Y:S01]  /*1010*/  @!P0 STS [R3], R2 ;  /* 0x0000000203008388 */ /* 0x0001e20000000800 */
[----:B------:R-:W-:Y:S06]  /*1020*/  BAR.SYNC.DEFER_BLOCKING 0x0 ;  /* 0x0000000000007b1d */ /* 0x000fec0000010000 */
[----:B------:R-:W-:Y:S05]  /*1030*/  @P0 EXIT ;  /* 0x000000000000094d */ /* 0x000fea0003800000 */
[----:B0-----:R-:W0:Y:S01]  /*1040*/  LDS R3, [R3] ;  /* 0x0000000003037984 */ /* 0x001e220000000800 */
[----:B------:R-:W-:-:S03]  /*1050*/  ISETP.NE.AND P0, PT, R8, RZ, PT ;  /* 0x000000ff0800720c */ /* 0x000fc60003f05270 */
[----:B0-----:R-:W0:Y:S02]  /*1060*/  SHFL.DOWN PT, R0, R3, 0x10, 0x1f ;  /* 0x0a001f0003007f89 */ /* 0x001e2400000e0000 */
[----:B0-----:R-:W-:-:S05]  /*1070*/  FADD R0, R3, R0 ;  /* 0x0000000003007221 */ /* 0x001fca0000000000 */
[----:B------:R-:W0:Y:S02]  /*1080*/  SHFL.DOWN PT, R5, R0, 0x8, 0x1f ;  /* 0x09001f0000057f89 */ /* 0x000e2400000e0000 */
[----:B0-----:R-:W-:-:S05]  /*1090*/  FADD R5, R0, R5 ;  /* 0x0000000500057221 */ /* 0x001fca0000000000 */
[----:B------:R-:W0:Y:S02]  /*10a0*/  SHFL.DOWN PT, R2, R5, 0x4, 0x1f ;  /* 0x08801f0005027f89 */ /* 0x000e2400000e0000 */
[----:B0-----:R-:W-:-:S05]  /*10b0*/  FADD R2, R5, R2 ;  /* 0x0000000205027221 */ /* 0x001fca0000000000 */
[----:B------:R-:W0:Y:S02]  /*10c0*/  SHFL.DOWN PT, R7, R2, 0x2, 0x1f ;  /* 0x08401f0002077f89 */ /* 0x000e2400000e0000 */
[----:B0-----:R-:W-:-:S05]  /*10d0*/  FADD R7, R2, R7 ;  /* 0x0000000702077221 */ /* 0x001fca0000000000 */
[----:B------:R0:W1:Y:S01]  /*10e0*/  SHFL.DOWN PT, R4, R7, 0x1, 0x1f ;  /* 0x08201f0007047f89 */ /* 0x00006200000e0000 */
[----:B------:R-:W-:Y:S05]  /*10f0*/  @P0 EXIT ;  /* 0x000000000000094d */ /* 0x000fea0003800000 */
[----:B------:R-:W2:Y:S01]  /*1100*/  LDC.64 R2, c[0x0][0x380] ;  /* 0x0000e000ff027b82 */ /* 0x000ea20000000a00 */
[----:B01----:R-:W-:-:S05]  /*1110*/  FADD R7, R7, R4 ;  /* 0x0000000407077221 */ /* 0x003fca0000000000 */
[----:B--2---:R-:W-:Y:S01]  /*1120*/  STG.E desc[UR10][R2.64], R7 ;  /* 0x0000000702007986 */ /* 0x004fe2000c10190a */
[----:B------:R-:W-:Y:S05]  /*1130*/  EXIT ;  /* 0x000000000000794d */ /* 0x000fea0003800000 */
.L_x_6:
[----:B------:R-:W-:-:S00]  /*1140*/  BRA `(.L_x_6) ;  /* 0xfffffffc00fc7947 */ /* 0x000fc0000383ffff */
[----:B------:R-:W-:-:S00]  /*1150*/  NOP ;  /* 0x0000000000007918 */ /* 0x000fc00000000000 */
        /* <DEDUP_REMOVED lines=10> */
.L_x_7:


//--------------------- .nv.shared._Z20sum_reduction_kernelPfS_i --------------------------
	.section	.nv.shared._Z20sum_reduction_kernelPfS_i,"aw",@nobits
	.sectionflags	@""
	.align	4
.nv.shared._Z20sum_reduction_kernelPfS_i:
	.zero		5120


//--------------------- .nv.shared.reserved.0     --------------------------
	.section	.nv.shared.reserved.0,"aw",@nobits
	.weak		__nv_reservedSMEM_offset_0_alias
	.size		__nv_reservedSMEM_offset_0_alias, 0, 64
	.other		__nv_reservedSMEM_offset_0_alias,@"STO_CUDA_RESERVED_SHARED STV_DEFAULT"
__nv_reservedSMEM_offset_0_alias:
	.zero		0
	.zero		64


//--------------------- .nv.constant0._Z20sum_reduction_kernelPfS_i --------------------------
	.section	.nv.constant0._Z20sum_reduction_kernelPfS_i,"a",@progbits
	.sectionflags	@""
	.align	4
.nv.constant0._Z20sum_reduction_kernelPfS_i:
	.zero		916


//--------------------- SYMBOLS --------------------------

	.type		.nv.reservedSmem.offset0,@object
	.size		.nv.reservedSmem.offset0,0x4
	.type		.nv.reservedSmem.cap,@object
	.size		.nv.reservedSmem.cap,0x4
